//
// Generated by NVIDIA NVVM Compiler
//
// Compiler Build ID: CL-36424714
// Cuda compilation tools, release 13.0, V13.0.88
// Based on NVVM 20.0.0
//

.version 9.0
.target sm_100
.address_size 64

	// .globl	_Z21accessArrayWithStridePiiPd

.visible .entry _Z21accessArrayWithStridePiiPd(
	.param .u64 .ptr .align 1 _Z21accessArrayWithStridePiiPd_param_0,
	.param .u32 _Z21accessArrayWithStridePiiPd_param_1,
	.param .u64 .ptr .align 1 _Z21accessArrayWithStridePiiPd_param_2
)
{
	.reg .pred 	%p<10>;
	.reg .b32 	%r<60>;
	.reg .b64 	%rd<52>;
	.reg .b64 	%fd<83>;

	ld.param.u64 	%rd13, [_Z21accessArrayWithStridePiiPd_param_0];
	ld.param.u32 	%r14, [_Z21accessArrayWithStridePiiPd_param_1];
	ld.param.u64 	%rd12, [_Z21accessArrayWithStridePiiPd_param_2];
	cvta.to.global.u64 	%rd1, %rd13;
	mul.wide.s32 	%rd2, %r14, 4;
	setp.gt.u64 	%p1, %rd2, 1048576;
	mov.f64 	%fd82, 0d0000000000000000;
	@%p1 bra 	$L__BB0_13;
	cvt.u32.u64 	%r16, %rd2;
	div.u32 	%r17, 1048576, %r16;
	cvt.u64.u32 	%rd3, %r17;
	and.b64  	%rd4, %rd3, 15;
	setp.gt.u64 	%p2, %rd2, 65536;
	mov.b32 	%r56, 0;
	mov.f64 	%fd82, 0d0000000000000000;
	@%p2 bra 	$L__BB0_4;
	and.b64  	%rd50, %rd3, 2097136;
	shl.b32 	%r1, %r14, 4;
	mov.f64 	%fd82, 0d0000000000000000;
	mov.b32 	%r54, 0;
	mov.u32 	%r56, %r54;
$L__BB0_3:
	.pragma "nounroll";
	mul.wide.s32 	%rd14, %r54, 4;
	add.s64 	%rd15, %rd1, %rd14;
	ld.global.u32 	%r19, [%rd15];
	cvt.rn.f64.s32 	%fd18, %r19;
	add.f64 	%fd19, %fd82, %fd18;
	add.s64 	%rd16, %rd15, %rd2;
	ld.global.u32 	%r20, [%rd16];
	cvt.rn.f64.s32 	%fd20, %r20;
	add.f64 	%fd21, %fd19, %fd20;
	add.s64 	%rd17, %rd16, %rd2;
	ld.global.u32 	%r21, [%rd17];
	cvt.rn.f64.s32 	%fd22, %r21;
	add.f64 	%fd23, %fd21, %fd22;
	add.s64 	%rd18, %rd17, %rd2;
	ld.global.u32 	%r22, [%rd18];
	cvt.rn.f64.s32 	%fd24, %r22;
	add.f64 	%fd25, %fd23, %fd24;
	add.s64 	%rd19, %rd18, %rd2;
	ld.global.u32 	%r23, [%rd19];
	cvt.rn.f64.s32 	%fd26, %r23;
	add.f64 	%fd27, %fd25, %fd26;
	add.s64 	%rd20, %rd19, %rd2;
	ld.global.u32 	%r24, [%rd20];
	cvt.rn.f64.s32 	%fd28, %r24;
	add.f64 	%fd29, %fd27, %fd28;
	add.s64 	%rd21, %rd20, %rd2;
	ld.global.u32 	%r25, [%rd21];
	cvt.rn.f64.s32 	%fd30, %r25;
	add.f64 	%fd31, %fd29, %fd30;
	add.s64 	%rd22, %rd21, %rd2;
	ld.global.u32 	%r26, [%rd22];
	cvt.rn.f64.s32 	%fd32, %r26;
	add.f64 	%fd33, %fd31, %fd32;
	add.s64 	%rd23, %rd22, %rd2;
	ld.global.u32 	%r27, [%rd23];
	cvt.rn.f64.s32 	%fd34, %r27;
	add.f64 	%fd35, %fd33, %fd34;
	add.s64 	%rd24, %rd23, %rd2;
	ld.global.u32 	%r28, [%rd24];
	cvt.rn.f64.s32 	%fd36, %r28;
	add.f64 	%fd37, %fd35, %fd36;
	add.s64 	%rd25, %rd24, %rd2;
	ld.global.u32 	%r29, [%rd25];
	cvt.rn.f64.s32 	%fd38, %r29;
	add.f64 	%fd39, %fd37, %fd38;
	add.s64 	%rd26, %rd25, %rd2;
	ld.global.u32 	%r30, [%rd26];
	cvt.rn.f64.s32 	%fd40, %r30;
	add.f64 	%fd41, %fd39, %fd40;
	add.s64 	%rd27, %rd26, %rd2;
	ld.global.u32 	%r31, [%rd27];
	cvt.rn.f64.s32 	%fd42, %r31;
	add.f64 	%fd43, %fd41, %fd42;
	add.s64 	%rd28, %rd27, %rd2;
	ld.global.u32 	%r32, [%rd28];
	cvt.rn.f64.s32 	%fd44, %r32;
	add.f64 	%fd45, %fd43, %fd44;
	add.s64 	%rd29, %rd28, %rd2;
	ld.global.u32 	%r33, [%rd29];
	cvt.rn.f64.s32 	%fd46, %r33;
	add.f64 	%fd47, %fd45, %fd46;
	add.s64 	%rd30, %rd29, %rd2;
	ld.global.u32 	%r34, [%rd30];
	cvt.rn.f64.s32 	%fd48, %r34;
	add.f64 	%fd82, %fd47, %fd48;
	add.s32 	%r56, %r56, 16;
	add.s32 	%r54, %r54, %r1;
	add.s64 	%rd50, %rd50, -16;
	setp.ne.s64 	%p3, %rd50, 0;
	@%p3 bra 	$L__BB0_3;
$L__BB0_4:
	setp.eq.s64 	%p4, %rd4, 0;
	@%p4 bra 	$L__BB0_13;
	and.b64  	%rd8, %rd3, 7;
	setp.lt.u64 	%p5, %rd4, 8;
	@%p5 bra 	$L__BB0_7;
	mul.lo.s32 	%r35, %r56, %r14;
	mul.wide.s32 	%rd31, %r35, 4;
	add.s64 	%rd32, %rd1, %rd31;
	ld.global.u32 	%r36, [%rd32];
	cvt.rn.f64.s32 	%fd50, %r36;
	add.f64 	%fd51, %fd82, %fd50;
	add.s64 	%rd33, %rd32, %rd2;
	ld.global.u32 	%r37, [%rd33];
	cvt.rn.f64.s32 	%fd52, %r37;
	add.f64 	%fd53, %fd51, %fd52;
	add.s64 	%rd34, %rd33, %rd2;
	ld.global.u32 	%r38, [%rd34];
	cvt.rn.f64.s32 	%fd54, %r38;
	add.f64 	%fd55, %fd53, %fd54;
	add.s64 	%rd35, %rd34, %rd2;
	ld.global.u32 	%r39, [%rd35];
	cvt.rn.f64.s32 	%fd56, %r39;
	add.f64 	%fd57, %fd55, %fd56;
	add.s64 	%rd36, %rd35, %rd2;
	ld.global.u32 	%r40, [%rd36];
	cvt.rn.f64.s32 	%fd58, %r40;
	add.f64 	%fd59, %fd57, %fd58;
	add.s64 	%rd37, %rd36, %rd2;
	ld.global.u32 	%r41, [%rd37];
	cvt.rn.f64.s32 	%fd60, %r41;
	add.f64 	%fd61, %fd59, %fd60;
	add.s64 	%rd38, %rd37, %rd2;
	ld.global.u32 	%r42, [%rd38];
	cvt.rn.f64.s32 	%fd62, %r42;
	add.f64 	%fd63, %fd61, %fd62;
	add.s64 	%rd39, %rd38, %rd2;
	ld.global.u32 	%r43, [%rd39];
	cvt.rn.f64.s32 	%fd64, %r43;
	add.f64 	%fd82, %fd63, %fd64;
	add.s32 	%r56, %r56, 8;
$L__BB0_7:
	setp.eq.s64 	%p6, %rd8, 0;
	@%p6 bra 	$L__BB0_13;
	and.b64  	%rd51, %rd3, 3;
	setp.lt.u64 	%p7, %rd8, 4;
	@%p7 bra 	$L__BB0_10;
	mul.lo.s32 	%r44, %r56, %r14;
	mul.wide.s32 	%rd40, %r44, 4;
	add.s64 	%rd41, %rd1, %rd40;
	ld.global.u32 	%r45, [%rd41];
	cvt.rn.f64.s32 	%fd66, %r45;
	add.f64 	%fd67, %fd82, %fd66;
	add.s64 	%rd42, %rd41, %rd2;
	ld.global.u32 	%r46, [%rd42];
	cvt.rn.f64.s32 	%fd68, %r46;
	add.f64 	%fd69, %fd67, %fd68;
	add.s64 	%rd43, %rd42, %rd2;
	ld.global.u32 	%r47, [%rd43];
	cvt.rn.f64.s32 	%fd70, %r47;
	add.f64 	%fd71, %fd69, %fd70;
	add.s64 	%rd44, %rd43, %rd2;
	ld.global.u32 	%r48, [%rd44];
	cvt.rn.f64.s32 	%fd72, %r48;
	add.f64 	%fd82, %fd71, %fd72;
	add.s32 	%r56, %r56, 4;
$L__BB0_10:
	setp.eq.s64 	%p8, %rd51, 0;
	@%p8 bra 	$L__BB0_13;
	mul.lo.s32 	%r59, %r56, %r14;
$L__BB0_12:
	.pragma "nounroll";
	mul.wide.s32 	%rd45, %r59, 4;
	add.s64 	%rd46, %rd1, %rd45;
	ld.global.u32 	%r49, [%rd46];
	cvt.rn.f64.s32 	%fd73, %r49;
	add.f64 	%fd82, %fd82, %fd73;
	add.s32 	%r59, %r59, %r14;
	add.s64 	%rd51, %rd51, -1;
	setp.ne.s64 	%p9, %rd51, 0;
	@%p9 bra 	$L__BB0_12;
$L__BB0_13:
	cvta.to.global.u64 	%rd47, %rd12;
	mov.u32 	%r50, %ntid.x;
	mov.u32 	%r51, %ctaid.x;
	mov.u32 	%r52, %tid.x;
	mad.lo.s32 	%r53, %r51, %r50, %r52;
	mul.wide.s32 	%rd48, %r53, 8;
	add.s64 	%rd49, %rd47, %rd48;
	st.global.f64 	[%rd49], %fd82;
	ret;

}


// ===== COMPILED SASS (sm_100) =====

	.target	sm_100

	.elftype	@"ET_EXEC"


//--------------------- .note.nv.tkinfo           --------------------------
	.section	.note.nv.tkinfo,"",@"SHT_NOTE"
	.sectionflags	@"SHF_NOTE_NV_TKINFO"
	.tkinfo
        /*0018*/ 	.word	0x00000002
        /*0030*/ 	.string	""
        /*0030*/ 	.string	"ptxas"
        /*0030*/ 	.string	"Cuda compilation tools, release 13.0, V13.0.88"
        /*0030*/ 	.string	"Build cuda_13.0.r13.0/compiler.36424714_0"
        /*0030*/ 	.string	"-arch sm_100 -m 64 "



//--------------------- .note.nv.cuinfo           --------------------------
	.section	.note.nv.cuinfo,"",@"SHT_NOTE"
	.sectionflags	@"SHF_NOTE_NV_CUINFO"
        /*0018*/ 	.short	0x0002
        /*001a*/ 	.short	0x0064
        /*001c*/ 	.short	0x0082
	.zero		2


//--------------------- .nv.info                  --------------------------
	.section	.nv.info,"",@"SHT_CUDA_INFO"
	.align	4


	//----- nvinfo : EIATTR_REGCOUNT
	.align		4
        /*0000*/ 	.byte	0x04, 0x2f
        /*0002*/ 	.short	(.L_1 - .L_0)
	.align		4
.L_0:
        /*0004*/ 	.word	index@(_Z21accessArrayWithStridePiiPd)
        /*0008*/ 	.word	0x00000020


	//----- nvinfo : EIATTR_FRAME_SIZE
	.align		4
.L_1:
        /*000c*/ 	.byte	0x04, 0x11
        /*000e*/ 	.short	(.L_3 - .L_2)
	.align		4
.L_2:
        /*0010*/ 	.word	index@(_Z21accessArrayWithStridePiiPd)
        /*0014*/ 	.word	0x00000000


	//----- nvinfo : EIATTR_MIN_STACK_SIZE
	.align		4
.L_3:
        /*0018*/ 	.byte	0x04, 0x12
        /*001a*/ 	.short	(.L_5 - .L_4)
	.align		4
.L_4:
        /*001c*/ 	.word	index@(_Z21accessArrayWithStridePiiPd)
        /*0020*/ 	.word	0x00000000
.L_5:


//--------------------- .nv.compat                --------------------------
	.section	.nv.compat,"",@"SHT_CUDA_COMPAT_INFO"
	.align	4
        /*0000*/ 	.byte	0x02, 0x09, 0x00, 0x00, 0x02, 0x02, 0x01, 0x00, 0x02, 0x05, 0x05, 0x00, 0x03, 0x07, 0x01, 0x01
        /*0010*/ 	.byte	0x02, 0x03, 0x00, 0x00, 0x02, 0x06, 0x01, 0x00, 0x04, 0x0b, 0x08, 0x00, 0x01, 0x00, 0x00, 0x00
        /*0020*/ 	.byte	0x00, 0x00, 0x00, 0x00


//--------------------- .nv.info._Z21accessArrayWithStridePiiPd --------------------------
	.section	.nv.info._Z21accessArrayWithStridePiiPd,"",@"SHT_CUDA_INFO"
	.sectionflags	@""
	.align	4


	//----- nvinfo : EIATTR_CUDA_API_VERSION
	.align		4
        /*0000*/ 	.byte	0x04, 0x37
        /*0002*/ 	.short	(.L_7 - .L_6)
.L_6:
        /*0004*/ 	.word	0x00000082


	//----- nvinfo : EIATTR_KPARAM_INFO
	.align		4
.L_7:
        /*0008*/ 	.byte	0x04, 0x17
        /*000a*/ 	.short	(.L_9 - .L_8)
.L_8:
        /*000c*/ 	.word	0x00000000
        /*0010*/ 	.short	0x0002
        /*0012*/ 	.short	0x0010
        /*0014*/ 	.byte	0x00, 0xf5, 0x21, 0x00


	//----- nvinfo : EIATTR_KPARAM_INFO
	.align		4
.L_9:
        /*0018*/ 	.byte	0x04, 0x17
        /*001a*/ 	.short	(.L_11 - .L_10)
.L_10:
        /*001c*/ 	.word	0x00000000
        /*0020*/ 	.short	0x0001
        /*0022*/ 	.short	0x0008
        /*0024*/ 	.byte	0x00, 0xf0, 0x11, 0x00


	//----- nvinfo : EIATTR_KPARAM_INFO
	.align		4
.L_11:
        /*0028*/ 	.byte	0x04, 0x17
        /*002a*/ 	.short	(.L_13 - .L_12)
.L_12:
        /*002c*/ 	.word	0x00000000
        /*0030*/ 	.short	0x0000
        /*0032*/ 	.short	0x0000
        /*0034*/ 	.byte	0x00, 0xf5, 0x21, 0x00


	//----- nvinfo : EIATTR_SPARSE_MMA_MASK
	.align		4
.L_13:
        /*0038*/ 	.byte	0x03, 0x50
        /*003a*/ 	.short	0x0000


	//----- nvinfo : EIATTR_MAXREG_COUNT
	.align		4
        /*003c*/ 	.byte	0x03, 0x1b
        /*003e*/ 	.short	0x00ff


	//----- nvinfo : EIATTR_MERCURY_ISA_VERSION
	.align		4
        /*0040*/ 	.byte	0x03, 0x5f
        /*0042*/ 	.short	0x0101


	//----- nvinfo : EIATTR_VRC_CTA_INIT_COUNT
	.align		4
        /*0044*/ 	.byte	0x02, 0x4a
	.zero		1
	.zero		1


	//----- nvinfo : EIATTR_EXIT_INSTR_OFFSETS
	.align		4
        /*0048*/ 	.byte	0x04, 0x1c
        /*004a*/ 	.short	(.L_15 - .L_14)


	//   ....[0]....
.L_14:
        /*004c*/ 	.word	0x00000e10


	//----- nvinfo : EIATTR_CBANK_PARAM_SIZE
	.align		4
.L_15:
        /*0050*/ 	.byte	0x03, 0x19
        /*0052*/ 	.short	0x0018


	//----- nvinfo : EIATTR_PARAM_CBANK
	.align		4
        /*0054*/ 	.byte	0x04, 0x0a
        /*0056*/ 	.short	(.L_17 - .L_16)
	.align		4
.L_16:
        /*0058*/ 	.word	index@(.nv.constant0._Z21accessArrayWithStridePiiPd)
        /*005c*/ 	.short	0x0380
        /*005e*/ 	.short	0x0018


	//----- nvinfo : EIATTR_SW_WAR
	.align		4
.L_17:
        /*0060*/ 	.byte	0x04, 0x36
        /*0062*/ 	.short	(.L_19 - .L_18)
.L_18:
        /*0064*/ 	.word	0x00000008
.L_19:


//--------------------- .nv.callgraph             --------------------------
	.section	.nv.callgraph,"",@"SHT_CUDA_CALLGRAPH"
	.align	4
	.sectionentsize	8
	.align		4
        /*0000*/ 	.word	0x00000000
	.align		4
        /*0004*/ 	.word	0xffffffff
	.align		4
        /*0008*/ 	.word	0x00000000
	.align		4
        /*000c*/ 	.word	0xfffffffe
	.align		4
        /*0010*/ 	.word	0x00000000
	.align		4
        /*0014*/ 	.word	0xfffffffd
	.align		4
        /*0018*/ 	.word	0x00000000
	.align		4
        /*001c*/ 	.word	0xfffffffc


//--------------------- .text._Z21accessArrayWithStridePiiPd --------------------------
	.section	.text._Z21accessArrayWithStridePiiPd,"ax",@progbits
	.align	128
        .global         _Z21accessArrayWithStridePiiPd
        .type           _Z21accessArrayWithStridePiiPd,@function
        .size           _Z21accessArrayWithStridePiiPd,(.L_x_7 - _Z21accessArrayWithStridePiiPd)
        .other          _Z21accessArrayWithStridePiiPd,@"STO_CUDA_ENTRY STV_DEFAULT"
_Z21accessArrayWithStridePiiPd:
.text._Z21accessArrayWithStridePiiPd:
[----:B------:R-:W-:Y:S08]  /*0000*/  LDC R1, c[0x0][0x37c] ;  /* 0x0000df00ff017b82 */ /* 0x000ff00000000800 */
[----:B------:R-:W0:Y:S01]  /*0010*/  LDC R0, c[0x0][0x388] ;  /* 0x0000e200ff007b82 */ /* 0x000e220000000800 */
[----:B------:R-:W1:Y:S01]  /*0020*/  LDCU.64 UR6, c[0x0][0x358] ;  /* 0x00006b00ff0677ac */ /* 0x000e620008000a00 */
[----:B------:R-:W-:Y:S01]  /*0030*/  CS2R R24, SRZ ;  /* 0x0000000000187805 */ /* 0x000fe2000001ff00 */
[----:B0-----:R-:W-:-:S03]  /*0040*/  IMAD.WIDE R10, R0, 0x4, RZ ;  /* 0x00000004000a7825 */ /* 0x001fc600078e02ff */
[----:B------:R-:W-:-:S04]  /*0050*/  ISETP.GT.U32.AND P0, PT, R10, 0x100000, PT ;  /* 0x001000000a00780c */ /* 0x000fc80003f04070 */
[----:B------:R-:W-:-:S13]  /*0060*/  ISETP.GT.U32.AND.EX P0, PT, R11, RZ, PT, P0 ;  /* 0x000000ff0b00720c */ /* 0x000fda0003f04100 */
[----:B-1----:R-:W-:Y:S05]  /*0070*/  @P0 BRA `(.L_x_0) ;  /* 0x0000000c00480947 */ /* 0x002fea0003800000 */
[----:B------:R-:W0:Y:S01]  /*0080*/  I2F.U32.RP R4, R10 ;  /* 0x0000000a00047306 */ /* 0x000e220000209000 */
[----:B------:R-:W-:Y:S01]  /*0090*/  IMAD.MOV R5, RZ, RZ, -R10 ;  /* 0x000000ffff057224 */ /* 0x000fe200078e0a0a */
[----:B------:R-:W-:Y:S01]  /*00a0*/  ISETP.NE.U32.AND P2, PT, R10, RZ, PT ;  /* 0x000000ff0a00720c */ /* 0x000fe20003f45070 */
[----:B------:R-:W-:Y:S01]  /*00b0*/  IMAD.MOV.U32 R2, RZ, RZ, RZ ;  /* 0x000000ffff027224 */ /* 0x000fe200078e00ff */
[----:B------:R-:W-:Y:S01]  /*00c0*/  UMOV UR4, URZ ;  /* 0x000000ff00047c82 */ /* 0x000fe20008000000 */
[----:B------:R-:W-:-:S03]  /*00d0*/  CS2R R24, SRZ ;  /* 0x0000000000187805 */ /* 0x000fc6000001ff00 */
[----:B0-----:R-:W0:Y:S02]  /*00e0*/  MUFU.RCP R4, R4 ;  /* 0x0000000400047308 */ /* 0x001e240000001000 */
[----:B0-----:R-:W-:-:S06]  /*00f0*/  VIADD R3, R4, 0xffffffe ;  /* 0x0ffffffe04037836 */ /* 0x001fcc0000000000 */
[----:B------:R-:W0:Y:S02]  /*0100*/  F2I.FTZ.U32.TRUNC.NTZ R3, R3 ;  /* 0x0000000300037305 */ /* 0x000e24000021f000 */
[----:B0-----:R-:W-:-:S04]  /*0110*/  IMAD R5, R5, R3, RZ ;  /* 0x0000000305057224 */ /* 0x001fc800078e02ff */
[----:B------:R-:W-:-:S06]  /*0120*/  IMAD.HI.U32 R2, R3, R5, R2 ;  /* 0x0000000503027227 */ /* 0x000fcc00078e0002 */
[----:B------:R-:W-:-:S04]  /*0130*/  IMAD.HI.U32 R2, R2, 0x100000, RZ ;  /* 0x0010000002027827 */ /* 0x000fc800078e00ff */
[----:B------:R-:W-:-:S04]  /*0140*/  IMAD.MOV R5, RZ, RZ, -R2 ;  /* 0x000000ffff057224 */ /* 0x000fc800078e0a02 */
[----:B------:R-:W-:-:S05]  /*0150*/  IMAD R5, R10, R5, 0x100000 ;  /* 0x001000000a057424 */ /* 0x000fca00078e0205 */
[----:B------:R-:W-:-:S13]  /*0160*/  ISETP.GE.U32.AND P0, PT, R5, R10, PT ;  /* 0x0000000a0500720c */ /* 0x000fda0003f06070 */
[----:B------:R-:W-:Y:S02]  /*0170*/  @P0 IMAD.IADD R5, R5, 0x1, -R10 ;  /* 0x0000000105050824 */ /* 0x000fe400078e0a0a */
[----:B------:R-:W-:-:S03]  /*0180*/  @P0 VIADD R2, R2, 0x1 ;  /* 0x0000000102020836 */ /* 0x000fc60000000000 */
[----:B------:R-:W-:-:S13]  /*0190*/  ISETP.GE.U32.AND P1, PT, R5, R10, PT ;  /* 0x0000000a0500720c */ /* 0x000fda0003f26070 */
[----:B------:R-:W-:Y:S01]  /*01a0*/  @P1 VIADD R2, R2, 0x1 ;  /* 0x0000000102021836 */ /* 0x000fe20000000000 */
[----:B------:R-:W-:Y:S02]  /*01b0*/  ISETP.GT.U32.AND P1, PT, R10, 0x10000, PT ;  /* 0x000100000a00780c */ /* 0x000fe40003f24070 */
[----:B------:R-:W-:Y:S02]  /*01c0*/  @!P2 LOP3.LUT R2, RZ, R10, RZ, 0x33, !PT ;  /* 0x0000000aff02a212 */ /* 0x000fe400078e33ff */
[----:B------:R-:W-:Y:S02]  /*01d0*/  ISETP.GT.U32.AND.EX P1, PT, R11, RZ, PT, P1 ;  /* 0x000000ff0b00720c */ /* 0x000fe40003f24110 */
[----:B------:R-:W-:-:S04]  /*01e0*/  LOP3.LUT R4, R2, 0xf, RZ, 0xc0, !PT ;  /* 0x0000000f02047812 */ /* 0x000fc800078ec0ff */
[----:B------:R-:W-:-:S04]  /*01f0*/  ISETP.NE.U32.AND P0, PT, R4, RZ, PT ;  /* 0x000000ff0400720c */ /* 0x000fc80003f05070 */
[----:B------:R-:W-:-:S03]  /*0200*/  ISETP.NE.AND.EX P0, PT, RZ, RZ, PT, P0 ;  /* 0x000000ffff00720c */ /* 0x000fc60003f05300 */
[----:B------:R-:W-:Y:S10]  /*0210*/  @P1 BRA `(.L_x_1) ;  /* 0x0000000400701947 */ /* 0x000ff40003800000 */
[----:B------:R-:W0:Y:S01]  /*0220*/  LDC.64 R12, c[0x0][0x380] ;  /* 0x0000e000ff0c7b82 */ /* 0x000e220000000a00 */
[----:B------:R-:W-:Y:S01]  /*0230*/  LOP3.LUT R6, R2, 0x1ffff0, RZ, 0xc0, !PT ;  /* 0x001ffff002067812 */ /* 0x000fe200078ec0ff */
[----:B------:R-:W-:Y:S01]  /*0240*/  IMAD.MOV.U32 R7, RZ, RZ, RZ ;  /* 0x000000ffff077224 */ /* 0x000fe200078e00ff */
[----:B------:R-:W-:Y:S01]  /*0250*/  CS2R R24, SRZ ;  /* 0x0000000000187805 */ /* 0x000fe2000001ff00 */
[----:B------:R-:W-:Y:S01]  /*0260*/  IMAD.MOV.U32 R3, RZ, RZ, RZ ;  /* 0x000000ffff037224 */ /* 0x000fe200078e00ff */
[----:B------:R-:W-:-:S06]  /*0270*/  UMOV UR4, URZ ;  /* 0x000000ff00047c82 */ /* 0x000fcc0008000000 */
.L_x_2:
[----:B0-----:R-:W-:-:S03]  /*0280*/  IMAD.WIDE R16, R3, 0x4, R12 ;  /* 0x0000000403107825 */ /* 0x001fc600078e020c */
[C---:B------:R-:W-:Y:S02]  /*0290*/  IADD3 R22, P1, PT, R10.reuse, R16, RZ ;  /* 0x000000100a167210 */ /* 0x040fe40007f3e0ff */
[----:B------:R0:W2:Y:S03]  /*02a0*/  LDG.E R5, desc[UR6][R16.64] ;  /* 0x0000000610057981 */ /* 0x0000a6000c1e1900 */
[----:B------:R-:W-:Y:S01]  /*02b0*/  IMAD.X R23, R11, 0x1, R17, P1 ;  /* 0x000000010b177824 */ /* 0x000fe200008e0611 */
[----:B------:R-:W-:-:S04]  /*02c0*/  IADD3 R20, P1, PT, R10, R22, RZ ;  /* 0x000000160a147210 */ /* 0x000fc80007f3e0ff */
[----:B------:R1:W3:Y:S01]  /*02d0*/  LDG.E R27, desc[UR6][R22.64] ;  /* 0x00000006161b7981 */ /* 0x0002e2000c1e1900 */
[----:B------:R-:W-:Y:S01]  /*02e0*/  IMAD.X R21, R11, 0x1, R23, P1 ;  /* 0x000000010b157824 */ /* 0x000fe200008e0617 */
[----:B------:R-:W-:-:S04]  /*02f0*/  IADD3 R18, P1, PT, R10, R20, RZ ;  /* 0x000000140a127210 */ /* 0x000fc80007f3e0ff */
[----:B------:R4:W5:Y:S01]  /*0300*/  LDG.E R26, desc[UR6][R20.64] ;  /* 0x00000006141a7981 */ /* 0x000962000c1e1900 */
[----:B------:R-:W-:-:S05]  /*0310*/  IMAD.X R19, R11, 0x1, R21, P1 ;  /* 0x000000010b137824 */ /* 0x000fca00008e0615 */
[----:B------:R4:W5:Y:S01]  /*0320*/  LDG.E R9, desc[UR6][R18.64] ;  /* 0x0000000612097981 */ /* 0x000962000c1e1900 */
[----:B------:R-:W-:-:S05]  /*0330*/  IADD3 R14, P1, PT, R10, R18, RZ ;  /* 0x000000120a0e7210 */ /* 0x000fca0007f3e0ff */
[----:B------:R-:W-:-:S05]  /*0340*/  IMAD.X R15, R11, 0x1, R19, P1 ;  /* 0x000000010b0f7824 */ /* 0x000fca00008e0613 */
[----:B------:R-:W5:Y:S01]  /*0350*/  LDG.E R29, desc[UR6][R14.64] ;  /* 0x000000060e1d7981 */ /* 0x000f62000c1e1900 */
[----:B0-----:R-:W-:-:S05]  /*0360*/  IADD3 R16, P1, PT, R10, R14, RZ ;  /* 0x0000000e0a107210 */ /* 0x001fca0007f3e0ff */
[----:B------:R-:W-:Y:S01]  /*0370*/  IMAD.X R17, R11, 0x1, R15, P1 ;  /* 0x000000010b117824 */ /* 0x000fe200008e060f */
[----:B-1----:R-:W-:-:S04]  /*0380*/  IADD3 R22, P1, PT, R10, R16, RZ ;  /* 0x000000100a167210 */ /* 0x002fc80007f3e0ff */
[----:B------:R0:W5:Y:S01]  /*0390*/  LDG.E R8, desc[UR6][R16.64] ;  /* 0x0000000610087981 */ /* 0x000162000c1e1900 */
[----:B------:R-:W-:Y:S01]  /*03a0*/  IMAD.X R23, R11, 0x1, R17, P1 ;  /* 0x000000010b177824 */ /* 0x000fe200008e0611 */
[----:B----4-:R-:W-:-:S04]  /*03b0*/  IADD3 R20, P1, PT, R10, R22, RZ ;  /* 0x000000160a147210 */ /* 0x010fc80007f3e0ff */
[----:B------:R1:W4:Y:S01]  /*03c0*/  LDG.E R28, desc[UR6][R22.64] ;  /* 0x00000006161c7981 */ /* 0x000322000c1e1900 */
[----:B------:R-:W-:Y:S01]  /*03d0*/  IMAD.X R21, R11, 0x1, R23, P1 ;  /* 0x000000010b157824 */ /* 0x000fe200008e0617 */
[----:B------:R-:W-:-:S05]  /*03e0*/  IADD3 R18, P1, PT, R10, R20, RZ ;  /* 0x000000140a127210 */ /* 0x000fca0007f3e0ff */
[----:B------:R-:W-:Y:S01]  /*03f0*/  IMAD.X R19, R11, 0x1, R21, P1 ;  /* 0x000000010b137824 */ /* 0x000fe200008e0615 */
[----:B0-----:R-:W-:-:S05]  /*0400*/  IADD3 R16, P1, PT, R10, R18, RZ ;  /* 0x000000120a107210 */ /* 0x001fca0007f3e0ff */
[----:B------:R-:W-:Y:S01]  /*0410*/  IMAD.X R17, R11, 0x1, R19, P1 ;  /* 0x000000010b117824 */ /* 0x000fe200008e0613 */
[----:B-1----:R-:W-:-:S05]  /*0420*/  IADD3 R22, P1, PT, R10, R16, RZ ;  /* 0x000000100a167210 */ /* 0x002fca0007f3e0ff */
[----:B------:R-:W-:Y:S01]  /*0430*/  IMAD.X R23, R11, 0x1, R17, P1 ;  /* 0x000000010b177824 */ /* 0x000fe200008e0611 */
[----:B--2---:R0:W1:Y:S02]  /*0440*/  I2F.F64 R14, R5 ;  /* 0x00000005000e7312 */ /* 0x0040640000201c00 */
[----:B0-----:R3:W2:Y:S06]  /*0450*/  LDG.E R5, desc[UR6][R20.64] ;  /* 0x0000000614057981 */ /* 0x0016ac000c1e1900 */
[----:B---3--:R0:W3:Y:S01]  /*0460*/  I2F.F64 R20, R27 ;  /* 0x0000001b00147312 */ /* 0x0080e20000201c00 */
[----:B-1----:R-:W-:Y:S01]  /*0470*/  DADD R14, R14, R24 ;  /* 0x000000000e0e7229 */ /* 0x002fe20000000018 */
[----:B------:R-:W2:Y:S04]  /*0480*/  LDG.E R25, desc[UR6][R22.64] ;  /* 0x0000000616197981 */ /* 0x000ea8000c1e1900 */
[----:B0-----:R5:W2:Y:S02]  /*0490*/  LDG.E R27, desc[UR6][R18.64] ;  /* 0x00000006121b7981 */ /* 0x001aa4000c1e1900 */
[----:B-----5:R0:W1:Y:S01]  /*04a0*/  I2F.F64 R18, R26 ;  /* 0x0000001a00127312 */ /* 0x0200620000201c00 */
[----:B---3--:R-:W-:Y:S01]  /*04b0*/  DADD R20, R14, R20 ;  /* 0x000000000e147229 */ /* 0x008fe20000000014 */
[----:B0-----:R0:W3:Y:S01]  /*04c0*/  LDG.E R26, desc[UR6][R16.64] ;  /* 0x00000006101a7981 */ /* 0x0010e2000c1e1900 */
[----:B------:R-:W-:-:S05]  /*04d0*/  IADD3 R14, P1, PT, R10, R22, RZ ;  /* 0x000000160a0e7210 */ /* 0x000fca0007f3e0ff */
[----:B0-----:R0:W5:Y:S01]  /*04e0*/  I2F.F64 R16, R9 ;  /* 0x0000000900107312 */ /* 0x0011620000201c00 */
[----:B------:R-:W-:Y:S01]  /*04f0*/  IMAD.X R15, R11, 0x1, R23, P1 ;  /* 0x000000010b0f7824 */ /* 0x000fe200008e0617 */
[----:B-1----:R-:W-:Y:S01]  /*0500*/  DADD R18, R20, R18 ;  /* 0x0000000014127229 */ /* 0x002fe20000000012 */
[----:B------:R-:W-:-:S03]  /*0510*/  IADD3 R20, P1, PT, R10, R14, RZ ;  /* 0x0000000e0a147210 */ /* 0x000fc60007f3e0ff */
[----:B------:R5:W3:Y:S02]  /*0520*/  LDG.E R24, desc[UR6][R14.64] ;  /* 0x000000060e187981 */ /* 0x000ae4000c1e1900 */
[----:B------:R-:W-:-:S05]  /*0530*/  IMAD.X R21, R11, 0x1, R15, P1 ;  /* 0x000000010b157824 */ /* 0x000fca00008e060f */
[----:B0-----:R-:W3:Y:S01]  /*0540*/  LDG.E R9, desc[UR6][R20.64] ;  /* 0x0000000614097981 */ /* 0x001ee2000c1e1900 */
[----:B-----5:R-:W-:Y:S01]  /*0550*/  DADD R14, R18, R16 ;  /* 0x00000000120e7229 */ /* 0x020fe20000000010 */
[----:B------:R-:W0:Y:S01]  /*0560*/  I2F.F64 R16, R29 ;  /* 0x0000001d00107312 */ /* 0x000e220000201c00 */
[----:B------:R-:W-:-:S05]  /*0570*/  IADD3 R18, P1, PT, R10, R20, RZ ;  /* 0x000000140a127210 */ /* 0x000fca0007f3e0ff */
[----:B------:R-:W-:Y:S01]  /*0580*/  IMAD.X R19, R11, 0x1, R21, P1 ;  /* 0x000000010b137824 */ /* 0x000fe200008e0615 */
[----:B------:R-:W-:-:S04]  /*0590*/  IADD3 R22, P1, PT, R10, R18, RZ ;  /* 0x000000120a167210 */ /* 0x000fc80007f3e0ff */
[----:B------:R-:W5:Y:S01]  /*05a0*/  LDG.E R18, desc[UR6][R18.64] ;  /* 0x0000000612127981 */ /* 0x000f62000c1e1900 */
[----:B------:R-:W-:Y:S01]  /*05b0*/  IMAD.X R23, R11, 0x1, R19, P1 ;  /* 0x000000010b177824 */ /* 0x000fe200008e0613 */
[----:B0-----:R-:W-:Y:S01]  /*05c0*/  DADD R16, R14, R16 ;  /* 0x000000000e107229 */ /* 0x001fe20000000010 */
[----:B------:R-:W-:-:S03]  /*05d0*/  IADD3 R14, P1, PT, R10, R22, RZ ;  /* 0x000000160a0e7210 */ /* 0x000fc60007f3e0ff */
[----:B------:R-:W5:Y:S02]  /*05e0*/  LDG.E R22, desc[UR6][R22.64] ;  /* 0x0000000616167981 */ /* 0x000f64000c1e1900 */
[----:B------:R-:W-:-:S05]  /*05f0*/  IMAD.X R15, R11, 0x1, R23, P1 ;  /* 0x000000010b0f7824 */ /* 0x000fca00008e0617 */
[----:B------:R0:W5:Y:S01]  /*0600*/  LDG.E R19, desc[UR6][R14.64] ;  /* 0x000000060e137981 */ /* 0x000162000c1e1900 */
[----:B----4-:R-:W-:Y:S08]  /*0610*/  I2F.F64 R28, R28 ;  /* 0x0000001c001c7312 */ /* 0x010ff00000201c00 */
[----:B0-----:R-:W0:Y:S02]  /*0620*/  I2F.F64 R14, R8 ;  /* 0x00000008000e7312 */ /* 0x001e240000201c00 */
[----:B0-----:R-:W-:-:S08]  /*0630*/  DADD R16, R16, R14 ;  /* 0x0000000010107229 */ /* 0x001fd0000000000e */
[----:B------:R-:W-:Y:S01]  /*0640*/  DADD R16, R16, R28 ;  /* 0x0000000010107229 */ /* 0x000fe2000000001c */
[----:B------:R-:W-:-:S04]  /*0650*/  IADD3 R6, P1, PT, R6, -0x10, RZ ;  /* 0xfffffff006067810 */ /* 0x000fc80007f3e0ff */
[----:B------:R-:W-:Y:S02]  /*0660*/  IADD3.X R7, PT, PT, R7, -0x1, RZ, P1, !PT ;  /* 0xffffffff07077810 */ /* 0x000fe40000ffe4ff */
[----:B------:R-:W-:-:S04]  /*0670*/  ISETP.NE.U32.AND P1, PT, R6, RZ, PT ;  /* 0x000000ff0600720c */ /* 0x000fc80003f25070 */
[----:B------:R-:W-:Y:S01]  /*0680*/  ISETP.NE.AND.EX P1, PT, R7, RZ, PT, P1 ;  /* 0x000000ff0700720c */ /* 0x000fe20003f25310 */
[----:B------:R-:W-:Y:S01]  /*0690*/  UIADD3 UR4, UPT, UPT, UR4, 0x10, URZ ;  /* 0x0000001004047890 */ /* 0x000fe2000fffe0ff */
[----:B------:R-:W-:Y:S01]  /*06a0*/  IMAD R3, R0, 0x10, R3 ;  /* 0x0000001000037824 */ /* 0x000fe200078e0203 */
[----:B--2---:R-:W0:Y:S08]  /*06b0*/  I2F.F64 R20, R5 ;  /* 0x0000000500147312 */ /* 0x004e300000201c00 */
[----:B------:R-:W1:Y:S01]  /*06c0*/  I2F.F64 R14, R27 ;  /* 0x0000001b000e7312 */ /* 0x000e620000201c00 */
[----:B0-----:R-:W-:-:S07]  /*06d0*/  DADD R16, R16, R20 ;  /* 0x0000000010107229 */ /* 0x001fce0000000014 */
[----:B---3--:R-:W0:Y:S01]  /*06e0*/  I2F.F64 R20, R26 ;  /* 0x0000001a00147312 */ /* 0x008e220000201c00 */
[----:B-1----:R-:W-:-:S07]  /*06f0*/  DADD R16, R16, R14 ;  /* 0x0000000010107229 */ /* 0x002fce000000000e */
[----:B------:R-:W1:Y:S01]  /*0700*/  I2F.F64 R14, R25 ;  /* 0x00000019000e7312 */ /* 0x000e620000201c00 */
[----:B0-----:R-:W-:-:S07]  /*0710*/  DADD R16, R16, R20 ;  /* 0x0000000010107229 */ /* 0x001fce0000000014 */
[----:B------:R-:W0:Y:S01]  /*0720*/  I2F.F64 R20, R24 ;  /* 0x0000001800147312 */ /* 0x000e220000201c00 */
[----:B-1----:R-:W-:-:S07]  /*0730*/  DADD R14, R16, R14 ;  /* 0x00000000100e7229 */ /* 0x002fce000000000e */
[----:B------:R-:W1:Y:S01]  /*0740*/  I2F.F64 R8, R9 ;  /* 0x0000000900087312 */ /* 0x000e620000201c00 */
[----:B0-----:R-:W-:-:S07]  /*0750*/  DADD R20, R14, R20 ;  /* 0x000000000e147229 */ /* 0x001fce0000000014 */
[----:B-----5:R-:W0:Y:S01]  /*0760*/  I2F.F64 R14, R18 ;  /* 0x00000012000e7312 */ /* 0x020e220000201c00 */
[----:B-1----:R-:W-:-:S07]  /*0770*/  DADD R20, R20, R8 ;  /* 0x0000000014147229 */ /* 0x002fce0000000008 */
[----:B------:R-:W1:Y:S01]  /*0780*/  I2F.F64 R22, R22 ;  /* 0x0000001600167312 */ /* 0x000e620000201c00 */
[----:B0-----:R-:W-:-:S07]  /*0790*/  DADD R14, R20, R14 ;  /* 0x00000000140e7229 */ /* 0x001fce000000000e */
[----:B------:R-:W0:Y:S01]  /*07a0*/  I2F.F64 R16, R19 ;  /* 0x0000001300107312 */ /* 0x000e220000201c00 */
[----:B-1----:R-:W-:-:S08]  /*07b0*/  DADD R14, R14, R22 ;  /* 0x000000000e0e7229 */ /* 0x002fd00000000016 */
[----:B0-----:R-:W-:Y:S01]  /*07c0*/  DADD R24, R14, R16 ;  /* 0x000000000e187229 */ /* 0x001fe20000000010 */
[----:B------:R-:W-:Y:S10]  /*07d0*/  @P1 BRA `(.L_x_2) ;  /* 0xfffffff800a81947 */ /* 0x000ff4000383ffff */
.L_x_1:
[----:B------:R-:W-:Y:S05]  /*07e0*/  @!P0 BRA `(.L_x_0) ;  /* 0x00000004006c8947 */ /* 0x000fea0003800000 */
[----:B------:R-:W-:Y:S02]  /*07f0*/  ISETP.GE.U32.AND P1, PT, R4, 0x8, PT ;  /* 0x000000080400780c */ /* 0x000fe40003f26070 */
[----:B------:R-:W-:Y:S02]  /*0800*/  LOP3.LUT R18, R2, 0x7, RZ, 0xc0, !PT ;  /* 0x0000000702127812 */ /* 0x000fe400078ec0ff */
[----:B------:R-:W-:Y:S02]  /*0810*/  ISETP.GE.U32.AND.EX P1, PT, RZ, RZ, PT, P1 ;  /* 0x000000ffff00720c */ /* 0x000fe40003f26110 */
[----:B------:R-:W-:-:S04]  /*0820*/  ISETP.NE.U32.AND P0, PT, R18, RZ, PT ;  /* 0x000000ff1200720c */ /* 0x000fc80003f05070 */
[----:B------:R-:W-:-:S07]  /*0830*/  ISETP.NE.AND.EX P0, PT, RZ, RZ, PT, P0 ;  /* 0x000000ffff00720c */ /* 0x000fce0003f05300 */
[----:B------:R-:W-:Y:S06]  /*0840*/  @!P1 BRA `(.L_x_3) ;  /* 0x0000000000a89947 */ /* 0x000fec0003800000 */
[----:B------:R-:W0:Y:S01]  /*0850*/  LDC.64 R6, c[0x0][0x380] ;  /* 0x0000e000ff067b82 */ /* 0x000e220000000a00 */
[----:B------:R-:W-:-:S04]  /*0860*/  IMAD R3, R0, UR4, RZ ;  /* 0x0000000400037c24 */ /* 0x000fc8000f8e02ff */
[----:B0-----:R-:W-:-:S03]  /*0870*/  IMAD.WIDE R6, R3, 0x4, R6 ;  /* 0x0000000403067825 */ /* 0x001fc600078e0206 */
[C---:B------:R-:W-:Y:S02]  /*0880*/  IADD3 R4, P1, PT, R10.reuse, R6, RZ ;  /* 0x000000060a047210 */ /* 0x040fe40007f3e0ff */
[----:B------:R-:W2:Y:S03]  /*0890*/  LDG.E R13, desc[UR6][R6.64] ;  /* 0x00000006060d7981 */ /* 0x000ea6000c1e1900 */
[----:B------:R-:W-:Y:S01]  /*08a0*/  IMAD.X R5, R11, 0x1, R7, P1 ;  /* 0x000000010b057824 */ /* 0x000fe200008e0607 */
[----:B------:R-:W-:-:S04]  /*08b0*/  IADD3 R16, P1, PT, R10, R4, RZ ;  /* 0x000000040a107210 */ /* 0x000fc80007f3e0ff */
[----:B------:R-:W3:Y:S01]  /*08c0*/  LDG.E R4, desc[UR6][R4.64] ;  /* 0x0000000604047981 */ /* 0x000ee2000c1e1900 */
[----:B------:R-:W-:Y:S01]  /*08d0*/  IMAD.X R17, R11, 0x1, R5, P1 ;  /* 0x000000010b117824 */ /* 0x000fe200008e0605 */
[----:B------:R-:W-:-:S04]  /*08e0*/  IADD3 R20, P1, PT, R10, R16, RZ ;  /* 0x000000100a147210 */ /* 0x000fc80007f3e0ff */
[----:B------:R2:W4:Y:S01]  /*08f0*/  LDG.E R12, desc[UR6][R16.64] ;  /* 0x00000006100c7981 */ /* 0x000522000c1e1900 */
[----:B------:R-:W-:Y:S01]  /*0900*/  IMAD.X R21, R11, 0x1, R17, P1 ;  /* 0x000000010b157824 */ /* 0x000fe200008e0611 */
[----:B------:R-:W-:-:S04]  /*0910*/  IADD3 R22, P1, PT, R10, R20, RZ ;  /* 0x000000140a167210 */ /* 0x000fc80007f3e0ff */
[----:B------:R4:W5:Y:S01]  /*0920*/  LDG.E R9, desc[UR6][R20.64] ;  /* 0x0000000614097981 */ /* 0x000962000c1e1900 */
[----:B------:R-:W-:Y:S01]  /*0930*/  IMAD.X R23, R11, 0x1, R21, P1 ;  /* 0x000000010b177824 */ /* 0x000fe200008e0615 */
[----:B------:R-:W-:-:S04]  /*0940*/  IADD3 R26, P1, PT, R10, R22, RZ ;  /* 0x000000160a1a7210 */ /* 0x000fc80007f3e0ff */
[----:B------:R5:W5:Y:S01]  /*0950*/  LDG.E R7, desc[UR6][R22.64] ;  /* 0x0000000616077981 */ /* 0x000b62000c1e1900 */
[----:B------:R-:W-:Y:S01]  /*0960*/  IMAD.X R27, R11, 0x1, R23, P1 ;  /* 0x000000010b1b7824 */ /* 0x000fe200008e0617 */
[----:B------:R-:W-:-:S04]  /*0970*/  IADD3 R14, P1, PT, R10, R26, RZ ;  /* 0x0000001a0a0e7210 */ /* 0x000fc80007f3e0ff */
[----:B------:R-:W5:Y:S01]  /*0980*/  LDG.E R6, desc[UR6][R26.64] ;  /* 0x000000061a067981 */ /* 0x000f62000c1e1900 */
[----:B------:R-:W-:Y:S01]  /*0990*/  IMAD.X R15, R11, 0x1, R27, P1 ;  /* 0x000000010b0f7824 */ /* 0x000fe200008e061b */
[----:B------:R-:W-:-:S04]  /*09a0*/  IADD3 R28, P1, PT, R10, R14, RZ ;  /* 0x0000000e0a1c7210 */ /* 0x000fc80007f3e0ff */
[----:B------:R0:W5:Y:S01]  /*09b0*/  LDG.E R3, desc[UR6][R14.64] ;  /* 0x000000060e037981 */ /* 0x000162000c1e1900 */
[----:B------:R-:W-:-:S05]  /*09c0*/  IMAD.X R29, R11, 0x1, R15, P1 ;  /* 0x000000010b1d7824 */ /* 0x000fca00008e060f */
[----:B------:R-:W5:Y:S01]  /*09d0*/  LDG.E R8, desc[UR6][R28.64] ;  /* 0x000000061c087981 */ /* 0x000f62000c1e1900 */
[----:B------:R-:W-:Y:S01]  /*09e0*/  UIADD3 UR4, UPT, UPT, UR4, 0x8, URZ ;  /* 0x0000000804047890 */ /* 0x000fe2000fffe0ff */
[----:B--2---:R-:W1:Y:S08]  /*09f0*/  I2F.F64 R16, R13 ;  /* 0x0000000d00107312 */ /* 0x004e700000201c00 */
[----:B---3--:R-:W2:Y:S01]  /*0a00*/  I2F.F64 R4, R4 ;  /* 0x0000000400047312 */ /* 0x008ea20000201c00 */
[----:B-1----:R-:W-:-:S07]  /*0a10*/  DADD R16, R24, R16 ;  /* 0x0000000018107229 */ /* 0x002fce0000000010 */
[----:B----4-:R-:W1:Y:S01]  /*0a20*/  I2F.F64 R20, R12 ;  /* 0x0000000c00147312 */ /* 0x010e620000201c00 */
[----:B--2---:R-:W-:-:S07]  /*0a30*/  DADD R16, R16, R4 ;  /* 0x0000000010107229 */ /* 0x004fce0000000004 */
[----:B-----5:R-:W2:Y:S01]  /*0a40*/  I2F.F64 R22, R9 ;  /* 0x0000000900167312 */ /* 0x020ea20000201c00 */
[----:B-1----:R-:W-:-:S07]  /*0a50*/  DADD R16, R16, R20 ;  /* 0x0000000010107229 */ /* 0x002fce0000000014 */
[----:B0-----:R-:W-:Y:S01]  /*0a60*/  I2F.F64 R14, R6 ;  /* 0x00000006000e7312 */ /* 0x001fe20000201c00 */
[----:B--2---:R-:W-:-:S07]  /*0a70*/  DADD R16, R16, R22 ;  /* 0x0000000010107229 */ /* 0x004fce0000000016 */
[----:B------:R-:W0:Y:S08]  /*0a80*/  I2F.F64 R20, R7 ;  /* 0x0000000700147312 */ /* 0x000e300000201c00 */
[----:B------:R-:W-:Y:S01]  /*0a90*/  I2F.F64 R24, R8 ;  /* 0x0000000800187312 */ /* 0x000fe20000201c00 */
[----:B0-----:R-:W-:-:S07]  /*0aa0*/  DADD R16, R16, R20 ;  /* 0x0000000010107229 */ /* 0x001fce0000000014 */
[----:B------:R-:W0:Y:S01]  /*0ab0*/  I2F.F64 R20, R3 ;  /* 0x0000000300147312 */ /* 0x000e220000201c00 */
[----:B------:R-:W-:-:S08]  /*0ac0*/  DADD R14, R16, R14 ;  /* 0x00000000100e7229 */ /* 0x000fd0000000000e */
[----:B0-----:R-:W-:-:S08]  /*0ad0*/  DADD R14, R14, R20 ;  /* 0x000000000e0e7229 */ /* 0x001fd00000000014 */
[----:B------:R-:W-:-:S11]  /*0ae0*/  DADD R24, R14, R24 ;  /* 0x000000000e187229 */ /* 0x000fd60000000018 */
.L_x_3:
[----:B------:R-:W-:Y:S05]  /*0af0*/  @!P0 BRA `(.L_x_0) ;  /* 0x0000000000a88947 */ /* 0x000fea0003800000 */
[----:B------:R-:W-:Y:S01]  /*0b00*/  ISETP.GE.U32.AND P1, PT, R18, 0x4, PT ;  /* 0x000000041200780c */ /* 0x000fe20003f26070 */
[----:B------:R-:W-:Y:S01]  /*0b10*/  IMAD.MOV.U32 R3, RZ, RZ, RZ ;  /* 0x000000ffff037224 */ /* 0x000fe200078e00ff */
[----:B------:R-:W-:Y:S02]  /*0b20*/  LOP3.LUT R2, R2, 0x3, RZ, 0xc0, !PT ;  /* 0x0000000302027812 */ /* 0x000fe400078ec0ff */
[----:B------:R-:W-:Y:S02]  /*0b30*/  ISETP.GE.U32.AND.EX P1, PT, RZ, RZ, PT, P1 ;  /* 0x000000ffff00720c */ /* 0x000fe40003f26110 */
[----:B------:R-:W-:-:S04]  /*0b40*/  ISETP.NE.U32.AND P0, PT, R2, RZ, PT ;  /* 0x000000ff0200720c */ /* 0x000fc80003f05070 */
[----:B------:R-:W-:-:S07]  /*0b50*/  ISETP.NE.AND.EX P0, PT, R3, RZ, PT, P0 ;  /* 0x000000ff0300720c */ /* 0x000fce0003f05300 */
        /* <DEDUP_REMOVED lines=11> */
[----:B------:R-:W4:Y:S01]  /*0c10*/  LDG.E R12, desc[UR6][R12.64] ;  /* 0x000000060c0c7981 */ /* 0x000f22000c1e1900 */
[----:B------:R-:W-:-:S05]  /*0c20*/  IMAD.X R15, R11, 0x1, R13, P1 ;  /* 0x000000010b0f7824 */ /* 0x000fca00008e060d */
[----:B------:R-:W5:Y:S01]  /*0c30*/  LDG.E R14, desc[UR6][R14.64] ;  /* 0x000000060e0e7981 */ /* 0x000f62000c1e1900 */
[----:B------:R-:W-:Y:S01]  /*0c40*/  UIADD3 UR4, UPT, UPT, UR4, 0x4, URZ ;  /* 0x0000000404047890 */ /* 0x000fe2000fffe0ff */
[----:B--2---:R-:W0:Y:S08]  /*0c50*/  I2F.F64 R6, R16 ;  /* 0x0000001000067312 */ /* 0x004e300000201c00 */
[----:B---3--:R-:W1:Y:S01]  /*0c60*/  I2F.F64 R10, R8 ;  /* 0x00000008000a7312 */ /* 0x008e620000201c00 */
[----:B0-----:R-:W-:-:S07]  /*0c70*/  DADD R6, R24, R6 ;  /* 0x0000000018067229 */ /* 0x001fce0000000006 */
[----:B----4-:R-:W0:Y:S01]  /*0c80*/  I2F.F64 R4, R12 ;  /* 0x0000000c00047312 */ /* 0x010e220000201c00 */
[----:B-1----:R-:W-:-:S07]  /*0c90*/  DADD R6, R6, R10 ;  /* 0x0000000006067229 */ /* 0x002fce000000000a */
[----:B-----5:R-:W1:Y:S01]  /*0ca0*/  I2F.F64 R24, R14 ;  /* 0x0000000e00187312 */ /* 0x020e620000201c00 */
[----:B0-----:R-:W-:-:S08]  /*0cb0*/  DADD R4, R6, R4 ;  /* 0x0000000006047229 */ /* 0x001fd00000000004 */
[----:B-1----:R-:W-:-:S11]  /*0cc0*/  DADD R24, R4, R24 ;  /* 0x0000000004187229 */ /* 0x002fd60000000018 */
.L_x_4:
[----:B------:R-:W-:Y:S05]  /*0cd0*/  @!P0 BRA `(.L_x_0) ;  /* 0x0000000000308947 */ /* 0x000fea0003800000 */
[----:B------:R-:W0:Y:S01]  /*0ce0*/  LDC.64 R8, c[0x0][0x380] ;  /* 0x0000e000ff087b82 */ /* 0x000e220000000a00 */
[----:B------:R-:W-:-:S07]  /*0cf0*/  IMAD R11, R0, UR4, RZ ;  /* 0x00000004000b7c24 */ /* 0x000fce000f8e02ff */
.L_x_5:
[----:B0-----:R-:W-:-:S06]  /*0d00*/  IMAD.WIDE R4, R11, 0x4, R8 ;  /* 0x000000040b047825 */ /* 0x001fcc00078e0208 */
[----:B------:R-:W2:Y:S01]  /*0d10*/  LDG.E R4, desc[UR6][R4.64] ;  /* 0x0000000604047981 */ /* 0x000ea2000c1e1900 */
[----:B------:R-:W-:Y:S01]  /*0d20*/  IADD3 R2, P0, PT, R2, -0x1, RZ ;  /* 0xffffffff02027810 */ /* 0x000fe20007f1e0ff */
[----:B------:R-:W-:-:S03]  /*0d30*/  IMAD.IADD R11, R11, 0x1, R0 ;  /* 0x000000010b0b7824 */ /* 0x000fc600078e0200 */
[----:B------:R-:W-:Y:S02]  /*0d40*/  IADD3.X R3, PT, PT, R3, -0x1, RZ, P0, !PT ;  /* 0xffffffff03037810 */ /* 0x000fe400007fe4ff */
[----:B------:R-:W-:-:S04]  /*0d50*/  ISETP.NE.U32.AND P0, PT, R2, RZ, PT ;  /* 0x000000ff0200720c */ /* 0x000fc80003f05070 */
[----:B------:R-:W-:Y:S01]  /*0d60*/  ISETP.NE.AND.EX P0, PT, R3, RZ, PT, P0 ;  /* 0x000000ff0300720c */ /* 0x000fe20003f05300 */
[----:B--2---:R-:W0:Y:S02]  /*0d70*/  I2F.F64 R6, R4 ;  /* 0x0000000400067312 */ /* 0x004e240000201c00 */
[----:B0-----:R-:W-:-:S10]  /*0d80*/  DADD R24, R6, R24 ;  /* 0x0000000006187229 */ /* 0x001fd40000000018 */
[----:B------:R-:W-:Y:S05]  /*0d90*/  @P0 BRA `(.L_x_5) ;  /* 0xfffffffc00d80947 */ /* 0x000fea000383ffff */
.L_x_0:
[----:B------:R-:W0:Y:S01]  /*0da0*/  S2R R5, SR_CTAID.X ;  /* 0x0000000000057919 */ /* 0x000e220000002500 */
[----:B------:R-:W1:Y:S01]  /*0db0*/  LDC.64 R2, c[0x0][0x390] ;  /* 0x0000e400ff027b82 */ /* 0x000e620000000a00 */
[----:B------:R-:W0:Y:S01]  /*0dc0*/  LDCU UR4, c[0x0][0x360] ;  /* 0x00006c00ff0477ac */ /* 0x000e220008000800 */
[----:B------:R-:W0:Y:S02]  /*0dd0*/  S2R R0, SR_TID.X ;  /* 0x0000000000007919 */ /* 0x000e240000002100 */
[----:B0-----:R-:W-:-:S04]  /*0de0*/  IMAD R5, R5, UR4, R0 ;  /* 0x0000000405057c24 */ /* 0x001fc8000f8e0200 */
[----:B-1----:R-:W-:-:S05]  /*0df0*/  IMAD.WIDE R2, R5, 0x8, R2 ;  /* 0x0000000805027825 */ /* 0x002fca00078e0202 */
[----:B------:R-:W-:Y:S01]  /*0e00*/  STG.E.64 desc[UR6][R2.64], R24 ;  /* 0x0000001802007986 */ /* 0x000fe2000c101b06 */
[----:B------:R-:W-:Y:S05]  /*0e10*/  EXIT ;  /* 0x000000000000794d */ /* 0x000fea0003800000 */
.L_x_6:
[----:B------:R-:W-:-:S00]  /*0e20*/  BRA `(.L_x_6) ;  /* 0xfffffffc00fc7947 */ /* 0x000fc0000383ffff */
[----:B------:R-:W-:-:S00]  /*0e30*/  NOP ;  /* 0x0000000000007918 */ /* 0x000fc00000000000 */
        /* <DEDUP_REMOVED lines=12> */
.L_x_7:


//--------------------- .nv.shared.reserved.0     --------------------------
	.section	.nv.shared.reserved.0,"aw",@nobits
	.weak		__nv_reservedSMEM_offset_0_alias
	.size		__nv_reservedSMEM_offset_0_alias, 0, 64
	.other		__nv_reservedSMEM_offset_0_alias,@"STO_CUDA_RESERVED_SHARED STV_DEFAULT"
__nv_reservedSMEM_offset_0_alias:
	.zero		0
	.zero		64


//--------------------- .nv.constant0._Z21accessArrayWithStridePiiPd --------------------------
	.section	.nv.constant0._Z21accessArrayWithStridePiiPd,"a",@progbits
	.sectionflags	@""
	.align	4
.nv.constant0._Z21accessArrayWithStridePiiPd:
	.zero		920


//--------------------- SYMBOLS --------------------------

	.type		.nv.reservedSmem.offset0,@object
	.size		.nv.reservedSmem.offset0,0x4
